//
// Generated by NVIDIA NVVM Compiler
//
// Compiler Build ID: CL-36424714
// Cuda compilation tools, release 13.0, V13.0.88
// Based on NVVM 20.0.0
//

.version 9.0
.target sm_100
.address_size 64

	// .globl	_Z3addPdPKdi

.visible .entry _Z3addPdPKdi(
	.param .u64 .ptr .align 1 _Z3addPdPKdi_param_0,
	.param .u64 .ptr .align 1 _Z3addPdPKdi_param_1,
	.param .u32 _Z3addPdPKdi_param_2
)
{
	.reg .pred 	%p<6>;
	.reg .b32 	%r<23>;
	.reg .b64 	%rd<13>;
	.reg .b64 	%fd<16>;

	ld.param.u64 	%rd5, [_Z3addPdPKdi_param_0];
	ld.param.u64 	%rd6, [_Z3addPdPKdi_param_1];
	ld.param.u32 	%r15, [_Z3addPdPKdi_param_2];
	cvta.to.global.u64 	%rd1, %rd5;
	cvta.to.global.u64 	%rd2, %rd6;
	mov.u32 	%r16, %tid.x;
	mul.lo.s32 	%r20, %r15, %r16;
	add.s32 	%r2, %r20, %r15;
	setp.ge.s32 	%p1, %r20, %r2;
	@%p1 bra 	$L__BB0_7;
	and.b32  	%r3, %r15, 3;
	setp.eq.s32 	%p2, %r3, 0;
	@%p2 bra 	$L__BB0_4;
	neg.s32 	%r18, %r3;
$L__BB0_3:
	.pragma "nounroll";
	mul.wide.s32 	%rd7, %r20, 8;
	add.s64 	%rd8, %rd1, %rd7;
	add.s64 	%rd9, %rd2, %rd7;
	ld.global.f64 	%fd1, [%rd9];
	ld.global.f64 	%fd2, [%rd8];
	add.f64 	%fd3, %fd1, %fd2;
	st.global.f64 	[%rd8], %fd3;
	add.s32 	%r20, %r20, 1;
	add.s32 	%r18, %r18, 1;
	setp.ne.s32 	%p3, %r18, 0;
	@%p3 bra 	$L__BB0_3;
$L__BB0_4:
	add.s32 	%r17, %r15, -1;
	setp.lt.u32 	%p4, %r17, 3;
	@%p4 bra 	$L__BB0_7;
	sub.s32 	%r21, %r20, %r2;
	add.s64 	%rd3, %rd2, 16;
	add.s64 	%rd4, %rd1, 16;
$L__BB0_6:
	mul.wide.s32 	%rd10, %r20, 8;
	add.s64 	%rd11, %rd3, %rd10;
	add.s64 	%rd12, %rd4, %rd10;
	ld.global.f64 	%fd4, [%rd11+-16];
	ld.global.f64 	%fd5, [%rd12+-16];
	add.f64 	%fd6, %fd4, %fd5;
	st.global.f64 	[%rd12+-16], %fd6;
	ld.global.f64 	%fd7, [%rd11+-8];
	ld.global.f64 	%fd8, [%rd12+-8];
	add.f64 	%fd9, %fd7, %fd8;
	st.global.f64 	[%rd12+-8], %fd9;
	ld.global.f64 	%fd10, [%rd11];
	ld.global.f64 	%fd11, [%rd12];
	add.f64 	%fd12, %fd10, %fd11;
	st.global.f64 	[%rd12], %fd12;
	ld.global.f64 	%fd13, [%rd11+8];
	ld.global.f64 	%fd14, [%rd12+8];
	add.f64 	%fd15, %fd13, %fd14;
	st.global.f64 	[%rd12+8], %fd15;
	add.s32 	%r20, %r20, 4;
	add.s32 	%r21, %r21, 4;
	setp.ne.s32 	%p5, %r21, 0;
	@%p5 bra 	$L__BB0_6;
$L__BB0_7:
	ret;

}


// ===== COMPILED SASS (sm_100) =====

	.target	sm_100

	.elftype	@"ET_EXEC"


//--------------------- .note.nv.tkinfo           --------------------------
	.section	.note.nv.tkinfo,"",@"SHT_NOTE"
	.sectionflags	@"SHF_NOTE_NV_TKINFO"
	.tkinfo
        /*0018*/ 	.word	0x00000002
        /*0030*/ 	.string	""
        /*0030*/ 	.string	"ptxas"
        /*0030*/ 	.string	"Cuda compilation tools, release 13.0, V13.0.88"
        /*0030*/ 	.string	"Build cuda_13.0.r13.0/compiler.36424714_0"
        /*0030*/ 	.string	"-arch sm_100 -m 64 "



//--------------------- .note.nv.cuinfo           --------------------------
	.section	.note.nv.cuinfo,"",@"SHT_NOTE"
	.sectionflags	@"SHF_NOTE_NV_CUINFO"
        /*0018*/ 	.short	0x0002
        /*001a*/ 	.short	0x0064
        /*001c*/ 	.short	0x0082
	.zero		2


//--------------------- .nv.info                  --------------------------
	.section	.nv.info,"",@"SHT_CUDA_INFO"
	.align	4


	//----- nvinfo : EIATTR_REGCOUNT
	.align		4
        /*0000*/ 	.byte	0x04, 0x2f
        /*0002*/ 	.short	(.L_1 - .L_0)
	.align		4
.L_0:
        /*0004*/ 	.word	index@(_Z3addPdPKdi)
        /*0008*/ 	.word	0x00000014


	//----- nvinfo : EIATTR_FRAME_SIZE
	.align		4
.L_1:
        /*000c*/ 	.byte	0x04, 0x11
        /*000e*/ 	.short	(.L_3 - .L_2)
	.align		4
.L_2:
        /*0010*/ 	.word	index@(_Z3addPdPKdi)
        /*0014*/ 	.word	0x00000000


	//----- nvinfo : EIATTR_MIN_STACK_SIZE
	.align		4
.L_3:
        /*0018*/ 	.byte	0x04, 0x12
        /*001a*/ 	.short	(.L_5 - .L_4)
	.align		4
.L_4:
        /*001c*/ 	.word	index@(_Z3addPdPKdi)
        /*0020*/ 	.word	0x00000000
.L_5:


//--------------------- .nv.compat                --------------------------
	.section	.nv.compat,"",@"SHT_CUDA_COMPAT_INFO"
	.align	4
        /*0000*/ 	.byte	0x02, 0x09, 0x00, 0x00, 0x02, 0x02, 0x01, 0x00, 0x02, 0x05, 0x05, 0x00, 0x03, 0x07, 0x01, 0x01
        /*0010*/ 	.byte	0x02, 0x03, 0x00, 0x00, 0x02, 0x06, 0x01, 0x00, 0x04, 0x0b, 0x08, 0x00, 0x01, 0x00, 0x00, 0x00
        /*0020*/ 	.byte	0x00, 0x00, 0x00, 0x00


//--------------------- .nv.info._Z3addPdPKdi     --------------------------
	.section	.nv.info._Z3addPdPKdi,"",@"SHT_CUDA_INFO"
	.sectionflags	@""
	.align	4


	//----- nvinfo : EIATTR_CUDA_API_VERSION
	.align		4
        /*0000*/ 	.byte	0x04, 0x37
        /*0002*/ 	.short	(.L_7 - .L_6)
.L_6:
        /*0004*/ 	.word	0x00000082


	//----- nvinfo : EIATTR_KPARAM_INFO
	.align		4
.L_7:
        /*0008*/ 	.byte	0x04, 0x17
        /*000a*/ 	.short	(.L_9 - .L_8)
.L_8:
        /*000c*/ 	.word	0x00000000
        /*0010*/ 	.short	0x0002
        /*0012*/ 	.short	0x0010
        /*0014*/ 	.byte	0x00, 0xf0, 0x11, 0x00


	//----- nvinfo : EIATTR_KPARAM_INFO
	.align		4
.L_9:
        /*0018*/ 	.byte	0x04, 0x17
        /*001a*/ 	.short	(.L_11 - .L_10)
.L_10:
        /*001c*/ 	.word	0x00000000
        /*0020*/ 	.short	0x0001
        /*0022*/ 	.short	0x0008
        /*0024*/ 	.byte	0x00, 0xf5, 0x21, 0x00


	//----- nvinfo : EIATTR_KPARAM_INFO
	.align		4
.L_11:
        /*0028*/ 	.byte	0x04, 0x17
        /*002a*/ 	.short	(.L_13 - .L_12)
.L_12:
        /*002c*/ 	.word	0x00000000
        /*0030*/ 	.short	0x0000
        /*0032*/ 	.short	0x0000
        /*0034*/ 	.byte	0x00, 0xf5, 0x21, 0x00


	//----- nvinfo : EIATTR_SPARSE_MMA_MASK
	.align		4
.L_13:
        /*0038*/ 	.byte	0x03, 0x50
        /*003a*/ 	.short	0x0000


	//----- nvinfo : EIATTR_MAXREG_COUNT
	.align		4
        /*003c*/ 	.byte	0x03, 0x1b
        /*003e*/ 	.short	0x00ff


	//----- nvinfo : EIATTR_MERCURY_ISA_VERSION
	.align		4
        /*0040*/ 	.byte	0x03, 0x5f
        /*0042*/ 	.short	0x0101


	//----- nvinfo : EIATTR_VRC_CTA_INIT_COUNT
	.align		4
        /*0044*/ 	.byte	0x02, 0x4a
	.zero		1
	.zero		1


	//----- nvinfo : EIATTR_EXIT_INSTR_OFFSETS
	.align		4
        /*0048*/ 	.byte	0x04, 0x1c
        /*004a*/ 	.short	(.L_15 - .L_14)


	//   ....[0]....
.L_14:
        /*004c*/ 	.word	0x00000060


	//   ....[1]....
        /*0050*/ 	.word	0x00000190


	//   ....[2]....
        /*0054*/ 	.word	0x000003a0


	//----- nvinfo : EIATTR_CRS_STACK_SIZE
	.align		4
.L_15:
        /*0058*/ 	.byte	0x04, 0x1e
        /*005a*/ 	.short	(.L_17 - .L_16)
.L_16:
        /*005c*/ 	.word	0x00000000


	//----- nvinfo : EIATTR_CBANK_PARAM_SIZE
	.align		4
.L_17:
        /*0060*/ 	.byte	0x03, 0x19
        /*0062*/ 	.short	0x0014


	//----- nvinfo : EIATTR_PARAM_CBANK
	.align		4
        /*0064*/ 	.byte	0x04, 0x0a
        /*0066*/ 	.short	(.L_19 - .L_18)
	.align		4
.L_18:
        /*0068*/ 	.word	index@(.nv.constant0._Z3addPdPKdi)
        /*006c*/ 	.short	0x0380
        /*006e*/ 	.short	0x0014


	//----- nvinfo : EIATTR_SW_WAR
	.align		4
.L_19:
        /*0070*/ 	.byte	0x04, 0x36
        /*0072*/ 	.short	(.L_21 - .L_20)
.L_20:
        /*0074*/ 	.word	0x00000008
.L_21:


//--------------------- .nv.callgraph             --------------------------
	.section	.nv.callgraph,"",@"SHT_CUDA_CALLGRAPH"
	.align	4
	.sectionentsize	8
	.align		4
        /*0000*/ 	.word	0x00000000
	.align		4
        /*0004*/ 	.word	0xffffffff
	.align		4
        /*0008*/ 	.word	0x00000000
	.align		4
        /*000c*/ 	.word	0xfffffffe
	.align		4
        /*0010*/ 	.word	0x00000000
	.align		4
        /*0014*/ 	.word	0xfffffffd
	.align		4
        /*0018*/ 	.word	0x00000000
	.align		4
        /*001c*/ 	.word	0xfffffffc


//--------------------- .text._Z3addPdPKdi        --------------------------
	.section	.text._Z3addPdPKdi,"ax",@progbits
	.align	128
        .global         _Z3addPdPKdi
        .type           _Z3addPdPKdi,@function
        .size           _Z3addPdPKdi,(.L_x_4 - _Z3addPdPKdi)
        .other          _Z3addPdPKdi,@"STO_CUDA_ENTRY STV_DEFAULT"
_Z3addPdPKdi:
.text._Z3addPdPKdi:
[----:B------:R-:W-:Y:S01]  /*0000*/  LDC R1, c[0x0][0x37c] ;  /* 0x0000df00ff017b82 */ /* 0x000fe20000000800 */
[----:B------:R-:W0:Y:S07]  /*0010*/  S2R R0, SR_TID.X ;  /* 0x0000000000007919 */ /* 0x000e2e0000002100 */
[----:B------:R-:W0:Y:S02]  /*0020*/  LDC R3, c[0x0][0x390] ;  /* 0x0000e400ff037b82 */ /* 0x000e240000000800 */
[----:B0-----:R-:W-:-:S04]  /*0030*/  IMAD R0, R0, R3, RZ ;  /* 0x0000000300007224 */ /* 0x001fc800078e02ff */
[----:B------:R-:W-:-:S05]  /*0040*/  IMAD.IADD R13, R0, 0x1, R3 ;  /* 0x00000001000d7824 */ /* 0x000fca00078e0203 */
[----:B------:R-:W-:-:S13]  /*0050*/  ISETP.GE.AND P0, PT, R0, R13, PT ;  /* 0x0000000d0000720c */ /* 0x000fda0003f06270 */
[----:B------:R-:W-:Y:S05]  /*0060*/  @P0 EXIT ;  /* 0x000000000000094d */ /* 0x000fea0003800000 */
[C---:B------:R-:W-:Y:S01]  /*0070*/  LOP3.LUT P1, R2, R3.reuse, 0x3, RZ, 0xc0, !PT ;  /* 0x0000000303027812 */ /* 0x040fe2000782c0ff */
[----:B------:R-:W-:Y:S01]  /*0080*/  VIADD R4, R3, 0xffffffff ;  /* 0xffffffff03047836 */ /* 0x000fe20000000000 */
[----:B------:R-:W0:Y:S04]  /*0090*/  LDCU.64 UR8, c[0x0][0x358] ;  /* 0x00006b00ff0877ac */ /* 0x000e280008000a00 */
[----:B------:R-:W-:-:S07]  /*00a0*/  ISETP.GE.U32.AND P0, PT, R4, 0x3, PT ;  /* 0x000000030400780c */ /* 0x000fce0003f06070 */
[----:B------:R-:W-:Y:S06]  /*00b0*/  @!P1 BRA `(.L_x_0) ;  /* 0x0000000000349947 */ /* 0x000fec0003800000 */
[----:B------:R-:W1:Y:S01]  /*00c0*/  LDC.64 R8, c[0x0][0x380] ;  /* 0x0000e000ff087b82 */ /* 0x000e620000000a00 */
[----:B------:R-:W-:-:S07]  /*00d0*/  IADD3 R12, PT, PT, -R2, RZ, RZ ;  /* 0x000000ff020c7210 */ /* 0x000fce0007ffe1ff */
[----:B------:R-:W2:Y:S02]  /*00e0*/  LDC.64 R10, c[0x0][0x388] ;  /* 0x0000e200ff0a7b82 */ /* 0x000ea40000000a00 */
.L_x_1:
[----:B--2---:R-:W-:-:S04]  /*00f0*/  IMAD.WIDE R4, R0, 0x8, R10 ;  /* 0x0000000800047825 */ /* 0x004fc800078e020a */
[----:B-1-3--:R-:W-:Y:S02]  /*0100*/  IMAD.WIDE R2, R0, 0x8, R8 ;  /* 0x0000000800027825 */ /* 0x00afe400078e0208 */
[----:B0-----:R-:W2:Y:S04]  /*0110*/  LDG.E.64 R4, desc[UR8][R4.64] ;  /* 0x0000000804047981 */ /* 0x001ea8000c1e1b00 */
[----:B------:R-:W2:Y:S01]  /*0120*/  LDG.E.64 R6, desc[UR8][R2.64] ;  /* 0x0000000802067981 */ /* 0x000ea2000c1e1b00 */
[----:B------:R-:W-:Y:S01]  /*0130*/  VIADD R12, R12, 0x1 ;  /* 0x000000010c0c7836 */ /* 0x000fe20000000000 */
[----:B------:R-:W-:-:S04]  /*0140*/  IADD3 R0, PT, PT, R0, 0x1, RZ ;  /* 0x0000000100007810 */ /* 0x000fc80007ffe0ff */
[----:B------:R-:W-:Y:S01]  /*0150*/  ISETP.NE.AND P1, PT, R12, RZ, PT ;  /* 0x000000ff0c00720c */ /* 0x000fe20003f25270 */
[----:B--2---:R-:W-:-:S07]  /*0160*/  DADD R6, R4, R6 ;  /* 0x0000000004067229 */ /* 0x004fce0000000006 */
[----:B------:R3:W-:Y:S05]  /*0170*/  STG.E.64 desc[UR8][R2.64], R6 ;  /* 0x0000000602007986 */ /* 0x0007ea000c101b08 */
[----:B------:R-:W-:Y:S05]  /*0180*/  @P1 BRA `(.L_x_1) ;  /* 0xfffffffc00d81947 */ /* 0x000fea000383ffff */
.L_x_0:
[----:B0-----:R-:W-:Y:S05]  /*0190*/  @!P0 EXIT ;  /* 0x000000000000894d */ /* 0x001fea0003800000 */
[----:B------:R-:W0:Y:S01]  /*01a0*/  LDCU.128 UR4, c[0x0][0x380] ;  /* 0x00007000ff0477ac */ /* 0x000e220008000c00 */
[----:B------:R-:W-:Y:S01]  /*01b0*/  IMAD.IADD R4, R0, 0x1, -R13 ;  /* 0x0000000100047824 */ /* 0x000fe200078e0a0d */
[----:B0-----:R-:W-:Y:S02]  /*01c0*/  UIADD3 UR6, UP0, UPT, UR6, 0x10, URZ ;  /* 0x0000001006067890 */ /* 0x001fe4000ff1e0ff */
[----:B------:R-:W-:Y:S02]  /*01d0*/  UIADD3 UR4, UP1, UPT, UR4, 0x10, URZ ;  /* 0x0000001004047890 */ /* 0x000fe4000ff3e0ff */
[----:B------:R-:W-:Y:S02]  /*01e0*/  UIADD3.X UR7, UPT, UPT, URZ, UR7, URZ, UP0, !UPT ;  /* 0x00000007ff077290 */ /* 0x000fe400087fe4ff */
[----:B------:R-:W-:-:S12]  /*01f0*/  UIADD3.X UR5, UPT, UPT, URZ, UR5, URZ, UP1, !UPT ;  /* 0x00000005ff057290 */ /* 0x000fd80008ffe4ff */
.L_x_2:
[----:B---3--:R-:W-:Y:S01]  /*0200*/  MOV R6, UR6 ;  /* 0x0000000600067c02 */ /* 0x008fe20008000f00 */
[----:B------:R-:W-:Y:S01]  /*0210*/  IMAD.U32 R7, RZ, RZ, UR7 ;  /* 0x00000007ff077e24 */ /* 0x000fe2000f8e00ff */
[----:B0-----:R-:W-:Y:S01]  /*0220*/  MOV R2, UR4 ;  /* 0x0000000400027c02 */ /* 0x001fe20008000f00 */
[----:B------:R-:W-:Y:S02]  /*0230*/  IMAD.U32 R3, RZ, RZ, UR5 ;  /* 0x00000005ff037e24 */ /* 0x000fe4000f8e00ff */
[----:B------:R-:W-:-:S04]  /*0240*/  IMAD.WIDE R6, R0, 0x8, R6 ;  /* 0x0000000800067825 */ /* 0x000fc800078e0206 */
[----:B------:R-:W-:Y:S01]  /*0250*/  IMAD.WIDE R2, R0, 0x8, R2 ;  /* 0x0000000800027825 */ /* 0x000fe200078e0202 */
[----:B------:R-:W2:Y:S04]  /*0260*/  LDG.E.64 R8, desc[UR8][R6.64+-0x10] ;  /* 0xfffff00806087981 */ /* 0x000ea8000c1e1b00 */
[----:B------:R-:W2:Y:S04]  /*0270*/  LDG.E.64 R10, desc[UR8][R2.64+-0x10] ;  /* 0xfffff008020a7981 */ /* 0x000ea8000c1e1b00 */
[----:B------:R-:W3:Y:S04]  /*0280*/  LDG.E.64 R12, desc[UR8][R2.64+-0x8] ;  /* 0xfffff808020c7981 */ /* 0x000ee8000c1e1b00 */
[----:B------:R-:W4:Y:S04]  /*0290*/  LDG.E.64 R14, desc[UR8][R2.64] ;  /* 0x00000008020e7981 */ /* 0x000f28000c1e1b00 */
[----:B------:R-:W5:Y:S01]  /*02a0*/  LDG.E.64 R16, desc[UR8][R2.64+0x8] ;  /* 0x0000080802107981 */ /* 0x000f62000c1e1b00 */
[----:B--2---:R-:W-:-:S07]  /*02b0*/  DADD R8, R8, R10 ;  /* 0x0000000008087229 */ /* 0x004fce000000000a */
[----:B------:R0:W-:Y:S04]  /*02c0*/  STG.E.64 desc[UR8][R2.64+-0x10], R8 ;  /* 0xfffff00802007986 */ /* 0x0001e8000c101b08 */
[----:B------:R-:W3:Y:S02]  /*02d0*/  LDG.E.64 R10, desc[UR8][R6.64+-0x8] ;  /* 0xfffff808060a7981 */ /* 0x000ee4000c1e1b00 */
[----:B---3--:R-:W-:-:S07]  /*02e0*/  DADD R10, R10, R12 ;  /* 0x000000000a0a7229 */ /* 0x008fce000000000c */
[----:B------:R0:W-:Y:S04]  /*02f0*/  STG.E.64 desc[UR8][R2.64+-0x8], R10 ;  /* 0xfffff80a02007986 */ /* 0x0001e8000c101b08 */
[----:B------:R-:W4:Y:S02]  /*0300*/  LDG.E.64 R12, desc[UR8][R6.64] ;  /* 0x00000008060c7981 */ /* 0x000f24000c1e1b00 */
[----:B----4-:R-:W-:-:S07]  /*0310*/  DADD R12, R12, R14 ;  /* 0x000000000c0c7229 */ /* 0x010fce000000000e */
[----:B------:R0:W-:Y:S04]  /*0320*/  STG.E.64 desc[UR8][R2.64], R12 ;  /* 0x0000000c02007986 */ /* 0x0001e8000c101b08 */
[----:B------:R-:W5:Y:S01]  /*0330*/  LDG.E.64 R14, desc[UR8][R6.64+0x8] ;  /* 0x00000808060e7981 */ /* 0x000f62000c1e1b00 */
[----:B------:R-:W-:-:S04]  /*0340*/  IADD3 R4, PT, PT, R4, 0x4, RZ ;  /* 0x0000000404047810 */ /* 0x000fc80007ffe0ff */
[----:B------:R-:W-:Y:S02]  /*0350*/  ISETP.NE.AND P0, PT, R4, RZ, PT ;  /* 0x000000ff0400720c */ /* 0x000fe40003f05270 */
[----:B------:R-:W-:Y:S01]  /*0360*/  IADD3 R0, PT, PT, R0, 0x4, RZ ;  /* 0x0000000400007810 */ /* 0x000fe20007ffe0ff */
[----:B-----5:R-:W-:-:S07]  /*0370*/  DADD R14, R14, R16 ;  /* 0x000000000e0e7229 */ /* 0x020fce0000000010 */
[----:B------:R0:W-:Y:S03]  /*0380*/  STG.E.64 desc[UR8][R2.64+0x8], R14 ;  /* 0x0000080e02007986 */ /* 0x0001e6000c101b08 */
[----:B------:R-:W-:Y:S05]  /*0390*/  @P0 BRA `(.L_x_2) ;  /* 0xfffffffc00980947 */ /* 0x000fea000383ffff */
[----:B------:R-:W-:Y:S05]  /*03a0*/  EXIT ;  /* 0x000000000000794d */ /* 0x000fea0003800000 */
.L_x_3:
[----:B------:R-:W-:-:S00]  /*03b0*/  BRA `(.L_x_3) ;  /* 0xfffffffc00fc7947 */ /* 0x000fc0000383ffff */
[----:B------:R-:W-:-:S00]  /*03c0*/  NOP ;  /* 0x0000000000007918 */ /* 0x000fc00000000000 */
        /* <DEDUP_REMOVED lines=11> */
.L_x_4:


//--------------------- .nv.shared.reserved.0     --------------------------
	.section	.nv.shared.reserved.0,"aw",@nobits
	.weak		__nv_reservedSMEM_offset_0_alias
	.size		__nv_reservedSMEM_offset_0_alias, 0, 64
	.other		__nv_reservedSMEM_offset_0_alias,@"STO_CUDA_RESERVED_SHARED STV_DEFAULT"
__nv_reservedSMEM_offset_0_alias:
	.zero		0
	.zero		64


//--------------------- .nv.constant0._Z3addPdPKdi --------------------------
	.section	.nv.constant0._Z3addPdPKdi,"a",@progbits
	.sectionflags	@""
	.align	4
.nv.constant0._Z3addPdPKdi:
	.zero		916


//--------------------- SYMBOLS --------------------------

	.type		.nv.reservedSmem.offset0,@object
	.size		.nv.reservedSmem.offset0,0x4
